//
// Generated by NVIDIA NVVM Compiler
//
// Compiler Build ID: CL-36424714
// Cuda compilation tools, release 13.0, V13.0.88
// Based on NVVM 20.0.0
//

.version 9.0
.target sm_100
.address_size 64

	// .globl	_Z20gpu_mat_mat_multiplyPiS_S_iii

.visible .entry _Z20gpu_mat_mat_multiplyPiS_S_iii(
	.param .u64 .ptr .align 1 _Z20gpu_mat_mat_multiplyPiS_S_iii_param_0,
	.param .u64 .ptr .align 1 _Z20gpu_mat_mat_multiplyPiS_S_iii_param_1,
	.param .u64 .ptr .align 1 _Z20gpu_mat_mat_multiplyPiS_S_iii_param_2,
	.param .u32 _Z20gpu_mat_mat_multiplyPiS_S_iii_param_3,
	.param .u32 _Z20gpu_mat_mat_multiplyPiS_S_iii_param_4,
	.param .u32 _Z20gpu_mat_mat_multiplyPiS_S_iii_param_5
)
{
	.reg .pred 	%p<12>;
	.reg .b32 	%r<118>;
	.reg .b64 	%rd<41>;

	ld.param.u64 	%rd4, [_Z20gpu_mat_mat_multiplyPiS_S_iii_param_0];
	ld.param.u64 	%rd5, [_Z20gpu_mat_mat_multiplyPiS_S_iii_param_1];
	ld.param.u64 	%rd6, [_Z20gpu_mat_mat_multiplyPiS_S_iii_param_2];
	ld.param.u32 	%r40, [_Z20gpu_mat_mat_multiplyPiS_S_iii_param_3];
	ld.param.u32 	%r41, [_Z20gpu_mat_mat_multiplyPiS_S_iii_param_4];
	ld.param.u32 	%r42, [_Z20gpu_mat_mat_multiplyPiS_S_iii_param_5];
	cvta.to.global.u64 	%rd1, %rd5;
	cvta.to.global.u64 	%rd2, %rd4;
	cvta.to.global.u64 	%rd3, %rd6;
	mov.u32 	%r43, %tid.x;
	mov.u32 	%r44, %ctaid.x;
	mov.u32 	%r1, %ntid.x;
	mad.lo.s32 	%r102, %r44, %r1, %r43;
	mul.lo.s32 	%r3, %r42, %r40;
	setp.ge.s32 	%p1, %r102, %r3;
	@%p1 bra 	$L__BB0_16;
	setp.gt.s32 	%p2, %r41, 0;
	mov.u32 	%r45, %nctaid.x;
	mul.lo.s32 	%r4, %r1, %r45;
	@%p2 bra 	$L__BB0_2;
	bra.uni 	$L__BB0_15;
$L__BB0_2:
	and.b32  	%r5, %r41, 7;
	and.b32  	%r6, %r41, 3;
	and.b32  	%r7, %r41, 2147483640;
	and.b32  	%r8, %r41, 1;
	neg.s32 	%r9, %r7;
	shl.b32 	%r10, %r40, 3;
	mul.wide.s32 	%rd33, %r40, 4;
$L__BB0_3:
	setp.lt.u32 	%p4, %r41, 8;
	div.s32 	%r49, %r102, %r40;
	mul.lo.s32 	%r50, %r49, %r40;
	sub.s32 	%r12, %r102, %r50;
	mul.lo.s32 	%r13, %r49, %r41;
	mov.b32 	%r111, 0;
	mov.u32 	%r116, %r111;
	@%p4 bra 	$L__BB0_6;
	mov.b32 	%r116, 0;
	mov.u32 	%r103, %r13;
	mov.u32 	%r104, %r12;
	mov.u32 	%r105, %r9;
$L__BB0_5:
	.pragma "nounroll";
	mul.wide.s32 	%rd9, %r103, 4;
	add.s64 	%rd10, %rd2, %rd9;
	ld.global.u32 	%r52, [%rd10];
	mul.wide.s32 	%rd11, %r104, 4;
	add.s64 	%rd12, %rd1, %rd11;
	ld.global.u32 	%r53, [%rd12];
	mad.lo.s32 	%r54, %r53, %r52, %r116;
	ld.global.u32 	%r55, [%rd10+4];
	mul.wide.s32 	%rd13, %r40, 4;
	add.s64 	%rd14, %rd12, %rd13;
	ld.global.u32 	%r56, [%rd14];
	mad.lo.s32 	%r57, %r56, %r55, %r54;
	ld.global.u32 	%r58, [%rd10+8];
	add.s64 	%rd15, %rd14, %rd13;
	ld.global.u32 	%r59, [%rd15];
	mad.lo.s32 	%r60, %r59, %r58, %r57;
	ld.global.u32 	%r61, [%rd10+12];
	add.s64 	%rd16, %rd15, %rd13;
	ld.global.u32 	%r62, [%rd16];
	mad.lo.s32 	%r63, %r62, %r61, %r60;
	ld.global.u32 	%r64, [%rd10+16];
	add.s64 	%rd17, %rd16, %rd13;
	ld.global.u32 	%r65, [%rd17];
	mad.lo.s32 	%r66, %r65, %r64, %r63;
	ld.global.u32 	%r67, [%rd10+20];
	add.s64 	%rd18, %rd17, %rd13;
	ld.global.u32 	%r68, [%rd18];
	mad.lo.s32 	%r69, %r68, %r67, %r66;
	ld.global.u32 	%r70, [%rd10+24];
	add.s64 	%rd19, %rd18, %rd13;
	ld.global.u32 	%r71, [%rd19];
	mad.lo.s32 	%r72, %r71, %r70, %r69;
	ld.global.u32 	%r73, [%rd10+28];
	add.s64 	%rd20, %rd19, %rd13;
	ld.global.u32 	%r74, [%rd20];
	mad.lo.s32 	%r116, %r74, %r73, %r72;
	add.s32 	%r105, %r105, 8;
	add.s32 	%r104, %r104, %r10;
	add.s32 	%r103, %r103, 8;
	setp.ne.s32 	%p5, %r105, 0;
	mov.u32 	%r111, %r7;
	@%p5 bra 	$L__BB0_5;
$L__BB0_6:
	setp.eq.s32 	%p6, %r5, 0;
	@%p6 bra 	$L__BB0_14;
	add.s32 	%r76, %r5, -1;
	setp.lt.u32 	%p7, %r76, 3;
	@%p7 bra 	$L__BB0_9;
	add.s32 	%r77, %r111, %r13;
	mul.wide.s32 	%rd21, %r77, 4;
	add.s64 	%rd22, %rd2, %rd21;
	ld.global.u32 	%r78, [%rd22];
	mad.lo.s32 	%r79, %r111, %r40, %r12;
	mul.wide.s32 	%rd23, %r79, 4;
	add.s64 	%rd24, %rd1, %rd23;
	ld.global.u32 	%r80, [%rd24];
	mad.lo.s32 	%r81, %r80, %r78, %r116;
	ld.global.u32 	%r82, [%rd22+4];
	add.s64 	%rd26, %rd24, %rd33;
	ld.global.u32 	%r83, [%rd26];
	mad.lo.s32 	%r84, %r83, %r82, %r81;
	ld.global.u32 	%r85, [%rd22+8];
	add.s64 	%rd27, %rd26, %rd33;
	ld.global.u32 	%r86, [%rd27];
	mad.lo.s32 	%r87, %r86, %r85, %r84;
	ld.global.u32 	%r88, [%rd22+12];
	add.s64 	%rd28, %rd27, %rd33;
	ld.global.u32 	%r89, [%rd28];
	mad.lo.s32 	%r116, %r89, %r88, %r87;
	add.s32 	%r111, %r111, 4;
$L__BB0_9:
	setp.eq.s32 	%p8, %r6, 0;
	@%p8 bra 	$L__BB0_14;
	setp.eq.s32 	%p9, %r6, 1;
	@%p9 bra 	$L__BB0_12;
	add.s32 	%r91, %r111, %r13;
	mul.wide.s32 	%rd29, %r91, 4;
	add.s64 	%rd30, %rd2, %rd29;
	ld.global.u32 	%r92, [%rd30];
	mad.lo.s32 	%r93, %r111, %r40, %r12;
	mul.wide.s32 	%rd31, %r93, 4;
	add.s64 	%rd32, %rd1, %rd31;
	ld.global.u32 	%r94, [%rd32];
	mad.lo.s32 	%r95, %r94, %r92, %r116;
	ld.global.u32 	%r96, [%rd30+4];
	add.s64 	%rd34, %rd32, %rd33;
	ld.global.u32 	%r97, [%rd34];
	mad.lo.s32 	%r116, %r97, %r96, %r95;
	add.s32 	%r111, %r111, 2;
$L__BB0_12:
	setp.eq.s32 	%p10, %r8, 0;
	@%p10 bra 	$L__BB0_14;
	add.s32 	%r98, %r111, %r13;
	mul.wide.s32 	%rd35, %r98, 4;
	add.s64 	%rd36, %rd2, %rd35;
	ld.global.u32 	%r99, [%rd36];
	mad.lo.s32 	%r100, %r111, %r40, %r12;
	mul.wide.s32 	%rd37, %r100, 4;
	add.s64 	%rd38, %rd1, %rd37;
	ld.global.u32 	%r101, [%rd38];
	mad.lo.s32 	%r116, %r101, %r99, %r116;
$L__BB0_14:
	mul.wide.s32 	%rd39, %r102, 4;
	add.s64 	%rd40, %rd3, %rd39;
	st.global.u32 	[%rd40], %r116;
	add.s32 	%r102, %r102, %r4;
	setp.lt.s32 	%p11, %r102, %r3;
	@%p11 bra 	$L__BB0_3;
	bra.uni 	$L__BB0_16;
$L__BB0_15:
	mul.wide.s32 	%rd7, %r102, 4;
	add.s64 	%rd8, %rd3, %rd7;
	mov.b32 	%r46, 0;
	st.global.u32 	[%rd8], %r46;
	add.s32 	%r102, %r102, %r4;
	setp.lt.s32 	%p3, %r102, %r3;
	@%p3 bra 	$L__BB0_15;
$L__BB0_16:
	ret;

}


// ===== COMPILED SASS (sm_100) =====

	.target	sm_100

	.elftype	@"ET_EXEC"


//--------------------- .note.nv.tkinfo           --------------------------
	.section	.note.nv.tkinfo,"",@"SHT_NOTE"
	.sectionflags	@"SHF_NOTE_NV_TKINFO"
	.tkinfo
        /*0018*/ 	.word	0x00000002
        /*0030*/ 	.string	""
        /*0030*/ 	.string	"ptxas"
        /*0030*/ 	.string	"Cuda compilation tools, release 13.0, V13.0.88"
        /*0030*/ 	.string	"Build cuda_13.0.r13.0/compiler.36424714_0"
        /*0030*/ 	.string	"-arch sm_100 -m 64 "



//--------------------- .note.nv.cuinfo           --------------------------
	.section	.note.nv.cuinfo,"",@"SHT_NOTE"
	.sectionflags	@"SHF_NOTE_NV_CUINFO"
        /*0018*/ 	.short	0x0002
        /*001a*/ 	.short	0x0064
        /*001c*/ 	.short	0x0082
	.zero		2


//--------------------- .nv.info                  --------------------------
	.section	.nv.info,"",@"SHT_CUDA_INFO"
	.align	4


	//----- nvinfo : EIATTR_REGCOUNT
	.align		4
        /*0000*/ 	.byte	0x04, 0x2f
        /*0002*/ 	.short	(.L_1 - .L_0)
	.align		4
.L_0:
        /*0004*/ 	.word	index@(_Z20gpu_mat_mat_multiplyPiS_S_iii)
        /*0008*/ 	.word	0x00000020


	//----- nvinfo : EIATTR_FRAME_SIZE
	.align		4
.L_1:
        /*000c*/ 	.byte	0x04, 0x11
        /*000e*/ 	.short	(.L_3 - .L_2)
	.align		4
.L_2:
        /*0010*/ 	.word	index@(_Z20gpu_mat_mat_multiplyPiS_S_iii)
        /*0014*/ 	.word	0x00000000


	//----- nvinfo : EIATTR_MIN_STACK_SIZE
	.align		4
.L_3:
        /*0018*/ 	.byte	0x04, 0x12
        /*001a*/ 	.short	(.L_5 - .L_4)
	.align		4
.L_4:
        /*001c*/ 	.word	index@(_Z20gpu_mat_mat_multiplyPiS_S_iii)
        /*0020*/ 	.word	0x00000000
.L_5:


//--------------------- .nv.compat                --------------------------
	.section	.nv.compat,"",@"SHT_CUDA_COMPAT_INFO"
	.align	4
        /*0000*/ 	.byte	0x02, 0x09, 0x00, 0x00, 0x02, 0x02, 0x01, 0x00, 0x02, 0x05, 0x05, 0x00, 0x03, 0x07, 0x01, 0x01
        /*0010*/ 	.byte	0x02, 0x03, 0x00, 0x00, 0x02, 0x06, 0x01, 0x00, 0x04, 0x0b, 0x08, 0x00, 0x09, 0x00, 0x00, 0x00
        /*0020*/ 	.byte	0x00, 0x00, 0x00, 0x00


//--------------------- .nv.info._Z20gpu_mat_mat_multiplyPiS_S_iii --------------------------
	.section	.nv.info._Z20gpu_mat_mat_multiplyPiS_S_iii,"",@"SHT_CUDA_INFO"
	.sectionflags	@""
	.align	4


	//----- nvinfo : EIATTR_CUDA_API_VERSION
	.align		4
        /*0000*/ 	.byte	0x04, 0x37
        /*0002*/ 	.short	(.L_7 - .L_6)
.L_6:
        /*0004*/ 	.word	0x00000082


	//----- nvinfo : EIATTR_KPARAM_INFO
	.align		4
.L_7:
        /*0008*/ 	.byte	0x04, 0x17
        /*000a*/ 	.short	(.L_9 - .L_8)
.L_8:
        /*000c*/ 	.word	0x00000000
        /*0010*/ 	.short	0x0005
        /*0012*/ 	.short	0x0020
        /*0014*/ 	.byte	0x00, 0xf0, 0x11, 0x00


	//----- nvinfo : EIATTR_KPARAM_INFO
	.align		4
.L_9:
        /*0018*/ 	.byte	0x04, 0x17
        /*001a*/ 	.short	(.L_11 - .L_10)
.L_10:
        /*001c*/ 	.word	0x00000000
        /*0020*/ 	.short	0x0004
        /*0022*/ 	.short	0x001c
        /*0024*/ 	.byte	0x00, 0xf0, 0x11, 0x00


	//----- nvinfo : EIATTR_KPARAM_INFO
	.align		4
.L_11:
        /*0028*/ 	.byte	0x04, 0x17
        /*002a*/ 	.short	(.L_13 - .L_12)
.L_12:
        /*002c*/ 	.word	0x00000000
        /*0030*/ 	.short	0x0003
        /*0032*/ 	.short	0x0018
        /*0034*/ 	.byte	0x00, 0xf0, 0x11, 0x00


	//----- nvinfo : EIATTR_KPARAM_INFO
	.align		4
.L_13:
        /*0038*/ 	.byte	0x04, 0x17
        /*003a*/ 	.short	(.L_15 - .L_14)
.L_14:
        /*003c*/ 	.word	0x00000000
        /*0040*/ 	.short	0x0002
        /*0042*/ 	.short	0x0010
        /*0044*/ 	.byte	0x00, 0xf5, 0x21, 0x00


	//----- nvinfo : EIATTR_KPARAM_INFO
	.align		4
.L_15:
        /*0048*/ 	.byte	0x04, 0x17
        /*004a*/ 	.short	(.L_17 - .L_16)
.L_16:
        /*004c*/ 	.word	0x00000000
        /*0050*/ 	.short	0x0001
        /*0052*/ 	.short	0x0008
        /*0054*/ 	.byte	0x00, 0xf5, 0x21, 0x00


	//----- nvinfo : EIATTR_KPARAM_INFO
	.align		4
.L_17:
        /*0058*/ 	.byte	0x04, 0x17
        /*005a*/ 	.short	(.L_19 - .L_18)
.L_18:
        /*005c*/ 	.word	0x00000000
        /*0060*/ 	.short	0x0000
        /*0062*/ 	.short	0x0000
        /*0064*/ 	.byte	0x00, 0xf5, 0x21, 0x00


	//----- nvinfo : EIATTR_SPARSE_MMA_MASK
	.align		4
.L_19:
        /*0068*/ 	.byte	0x03, 0x50
        /*006a*/ 	.short	0x0000


	//----- nvinfo : EIATTR_MAXREG_COUNT
	.align		4
        /*006c*/ 	.byte	0x03, 0x1b
        /*006e*/ 	.short	0x00ff


	//----- nvinfo : EIATTR_MERCURY_ISA_VERSION
	.align		4
        /*0070*/ 	.byte	0x03, 0x5f
        /*0072*/ 	.short	0x0101


	//----- nvinfo : EIATTR_VRC_CTA_INIT_COUNT
	.align		4
        /*0074*/ 	.byte	0x02, 0x4a
	.zero		1
	.zero		1


	//----- nvinfo : EIATTR_EXIT_INSTR_OFFSETS
	.align		4
        /*0078*/ 	.byte	0x04, 0x1c
        /*007a*/ 	.short	(.L_21 - .L_20)


	//   ....[0]....
.L_20:
        /*007c*/ 	.word	0x00000090


	//   ....[1]....
        /*0080*/ 	.word	0x00000160


	//   ....[2]....
        /*0084*/ 	.word	0x00000a30


	//----- nvinfo : EIATTR_CRS_STACK_SIZE
	.align		4
.L_21:
        /*0088*/ 	.byte	0x04, 0x1e
        /*008a*/ 	.short	(.L_23 - .L_22)
.L_22:
        /*008c*/ 	.word	0x00000000


	//----- nvinfo : EIATTR_CBANK_PARAM_SIZE
	.align		4
.L_23:
        /*0090*/ 	.byte	0x03, 0x19
        /*0092*/ 	.short	0x0024


	//----- nvinfo : EIATTR_PARAM_CBANK
	.align		4
        /*0094*/ 	.byte	0x04, 0x0a
        /*0096*/ 	.short	(.L_25 - .L_24)
	.align		4
.L_24:
        /*0098*/ 	.word	index@(.nv.constant0._Z20gpu_mat_mat_multiplyPiS_S_iii)
        /*009c*/ 	.short	0x0380
        /*009e*/ 	.short	0x0024


	//----- nvinfo : EIATTR_SW_WAR
	.align		4
.L_25:
        /*00a0*/ 	.byte	0x04, 0x36
        /*00a2*/ 	.short	(.L_27 - .L_26)
.L_26:
        /*00a4*/ 	.word	0x00000008
.L_27:


//--------------------- .nv.callgraph             --------------------------
	.section	.nv.callgraph,"",@"SHT_CUDA_CALLGRAPH"
	.align	4
	.sectionentsize	8
	.align		4
        /*0000*/ 	.word	0x00000000
	.align		4
        /*0004*/ 	.word	0xffffffff
	.align		4
        /*0008*/ 	.word	0x00000000
	.align		4
        /*000c*/ 	.word	0xfffffffe
	.align		4
        /*0010*/ 	.word	0x00000000
	.align		4
        /*0014*/ 	.word	0xfffffffd
	.align		4
        /*0018*/ 	.word	0x00000000
	.align		4
        /*001c*/ 	.word	0xfffffffc


//--------------------- .text._Z20gpu_mat_mat_multiplyPiS_S_iii --------------------------
	.section	.text._Z20gpu_mat_mat_multiplyPiS_S_iii,"ax",@progbits
	.align	128
        .global         _Z20gpu_mat_mat_multiplyPiS_S_iii
        .type           _Z20gpu_mat_mat_multiplyPiS_S_iii,@function
        .size           _Z20gpu_mat_mat_multiplyPiS_S_iii,(.L_x_8 - _Z20gpu_mat_mat_multiplyPiS_S_iii)
        .other          _Z20gpu_mat_mat_multiplyPiS_S_iii,@"STO_CUDA_ENTRY STV_DEFAULT"
_Z20gpu_mat_mat_multiplyPiS_S_iii:
.text._Z20gpu_mat_mat_multiplyPiS_S_iii:
[----:B------:R-:W-:Y:S01]  /*0000*/  LDC R1, c[0x0][0x37c] ;  /* 0x0000df00ff017b82 */ /* 0x000fe20000000800 */
[----:B------:R-:W0:Y:S07]  /*0010*/  S2R R6, SR_TID.X ;  /* 0x0000000000067919 */ /* 0x000e2e0000002100 */
[----:B------:R-:W0:Y:S01]  /*0020*/  S2UR UR6, SR_CTAID.X ;  /* 0x00000000000679c3 */ /* 0x000e220000002500 */
[----:B------:R-:W1:Y:S01]  /*0030*/  LDCU UR4, c[0x0][0x3a0] ;  /* 0x00007400ff0477ac */ /* 0x000e620008000800 */
[----:B------:R-:W1:Y:S06]  /*0040*/  LDCU UR5, c[0x0][0x398] ;  /* 0x00007300ff0577ac */ /* 0x000e6c0008000800 */
[----:B------:R-:W0:Y:S01]  /*0050*/  LDC R5, c[0x0][0x360] ;  /* 0x0000d800ff057b82 */ /* 0x000e220000000800 */
[----:B-1----:R-:W-:Y:S01]  /*0060*/  UIMAD UR4, UR4, UR5, URZ ;  /* 0x00000005040472a4 */ /* 0x002fe2000f8e02ff */
[----:B0-----:R-:W-:-:S05]  /*0070*/  IMAD R6, R5, UR6, R6 ;  /* 0x0000000605067c24 */ /* 0x001fca000f8e0206 */
[----:B------:R-:W-:-:S13]  /*0080*/  ISETP.GE.AND P0, PT, R6, UR4, PT ;  /* 0x0000000406007c0c */ /* 0x000fda000bf06270 */
[----:B------:R-:W-:Y:S05]  /*0090*/  @P0 EXIT ;  /* 0x000000000000094d */ /* 0x000fea0003800000 */
[----:B------:R-:W0:Y:S01]  /*00a0*/  LDC R2, c[0x0][0x39c] ;  /* 0x0000e700ff027b82 */ /* 0x000e220000000800 */
[----:B------:R-:W1:Y:S01]  /*00b0*/  LDCU UR5, c[0x0][0x370] ;  /* 0x00006e00ff0577ac */ /* 0x000e620008000800 */
[----:B------:R-:W2:Y:S01]  /*00c0*/  LDCU.64 UR6, c[0x0][0x358] ;  /* 0x00006b00ff0677ac */ /* 0x000ea20008000a00 */
[----:B-1----:R-:W-:Y:S01]  /*00d0*/  IMAD R5, R5, UR5, RZ ;  /* 0x0000000505057c24 */ /* 0x002fe2000f8e02ff */
[----:B0-----:R-:W-:-:S13]  /*00e0*/  ISETP.GT.AND P0, PT, R2, RZ, PT ;  /* 0x000000ff0200720c */ /* 0x001fda0003f04270 */
[----:B--2---:R-:W-:Y:S05]  /*00f0*/  @P0 BRA `(.L_x_0) ;  /* 0x00000000001c0947 */ /* 0x004fea0003800000 */
[----:B------:R-:W0:Y:S02]  /*0100*/  LDC.64 R8, c[0x0][0x390] ;  /* 0x0000e400ff087b82 */ /* 0x000e240000000a00 */
.L_x_1:
[----:B0-----:R-:W-:Y:S01]  /*0110*/  IMAD.WIDE R2, R6, 0x4, R8 ;  /* 0x0000000406027825 */ /* 0x001fe200078e0208 */
[----:B------:R-:W-:-:S04]  /*0120*/  IADD3 R6, PT, PT, R5, R6, RZ ;  /* 0x0000000605067210 */ /* 0x000fc80007ffe0ff */
[----:B------:R1:W-:Y:S01]  /*0130*/  STG.E desc[UR6][R2.64], RZ ;  /* 0x000000ff02007986 */ /* 0x0003e2000c101906 */
[----:B------:R-:W-:-:S13]  /*0140*/  ISETP.GE.AND P0, PT, R6, UR4, PT ;  /* 0x0000000406007c0c */ /* 0x000fda000bf06270 */
[----:B-1----:R-:W-:Y:S05]  /*0150*/  @!P0 BRA `(.L_x_1) ;  /* 0xfffffffc00ec8947 */ /* 0x002fea000383ffff */
[----:B------:R-:W-:Y:S05]  /*0160*/  EXIT ;  /* 0x000000000000794d */ /* 0x000fea0003800000 */
.L_x_0:
[C---:B------:R-:W-:Y:S02]  /*0170*/  LOP3.LUT R4, R2.reuse, 0x7ffffff8, RZ, 0xc0, !PT ;  /* 0x7ffffff802047812 */ /* 0x040fe400078ec0ff */
[C---:B------:R-:W-:Y:S02]  /*0180*/  LOP3.LUT R3, R2.reuse, 0x7, RZ, 0xc0, !PT ;  /* 0x0000000702037812 */ /* 0x040fe400078ec0ff */
[----:B------:R-:W-:Y:S02]  /*0190*/  LOP3.LUT R2, R2, 0x3, RZ, 0xc0, !PT ;  /* 0x0000000302027812 */ /* 0x000fe400078ec0ff */
[----:B------:R-:W-:-:S07]  /*01a0*/  IADD3 R0, PT, PT, -R4, RZ, RZ ;  /* 0x000000ff04007210 */ /* 0x000fce0007ffe1ff */
.L_x_6:
[----:B------:R-:W0:Y:S01]  /*01b0*/  LDC.64 R12, c[0x0][0x398] ;  /* 0x0000e600ff0c7b82 */ /* 0x000e220000000a00 */
[----:B------:R-:W-:Y:S01]  /*01c0*/  IABS R14, R6 ;  /* 0x00000006000e7213 */ /* 0x000fe20000000000 */
[----:B------:R-:W-:Y:S01]  /*01d0*/  HFMA2 R16, -RZ, RZ, 0, 0 ;  /* 0x00000000ff107431 */ /* 0x000fe200000001ff */
[----:B0-----:R-:W-:-:S04]  /*01e0*/  IABS R10, R12 ;  /* 0x0000000c000a7213 */ /* 0x001fc80000000000 */
[----:B------:R-:W0:Y:S08]  /*01f0*/  I2F.RP R7, R10 ;  /* 0x0000000a00077306 */ /* 0x000e300000209400 */
[----:B0-----:R-:W0:Y:S02]  /*0200*/  MUFU.RCP R7, R7 ;  /* 0x0000000700077308 */ /* 0x001e240000001000 */
[----:B0-----:R-:W-:-:S06]  /*0210*/  IADD3 R8, PT, PT, R7, 0xffffffe, RZ ;  /* 0x0ffffffe07087810 */ /* 0x001fcc0007ffe0ff */
[----:B------:R0:W1:Y:S02]  /*0220*/  F2I.FTZ.U32.TRUNC.NTZ R9, R8 ;  /* 0x0000000800097305 */ /* 0x000064000021f000 */
[----:B0-----:R-:W-:Y:S01]  /*0230*/  HFMA2 R8, -RZ, RZ, 0, 0 ;  /* 0x00000000ff087431 */ /* 0x001fe200000001ff */
[----:B-1----:R-:W-:-:S05]  /*0240*/  IADD3 R11, PT, PT, RZ, -R9, RZ ;  /* 0x80000009ff0b7210 */ /* 0x002fca0007ffe0ff */
[----:B------:R-:W-:-:S04]  /*0250*/  IMAD R11, R11, R10, RZ ;  /* 0x0000000a0b0b7224 */ /* 0x000fc800078e02ff */
[----:B------:R-:W-:Y:S01]  /*0260*/  IMAD.HI.U32 R9, R9, R11, R8 ;  /* 0x0000000b09097227 */ /* 0x000fe200078e0008 */
[----:B------:R-:W-:-:S05]  /*0270*/  MOV R11, R14 ;  /* 0x0000000e000b7202 */ /* 0x000fca0000000f00 */
[----:B------:R-:W-:-:S05]  /*0280*/  IMAD.HI.U32 R9, R9, R11, RZ ;  /* 0x0000000b09097227 */ /* 0x000fca00078e00ff */
[----:B------:R-:W-:-:S05]  /*0290*/  IADD3 R7, PT, PT, -R9, RZ, RZ ;  /* 0x000000ff09077210 */ /* 0x000fca0007ffe1ff */
[----:B------:R-:W-:-:S05]  /*02a0*/  IMAD R7, R10, R7, R11 ;  /* 0x000000070a077224 */ /* 0x000fca00078e020b */
[----:B------:R-:W-:-:S13]  /*02b0*/  ISETP.GT.U32.AND P2, PT, R10, R7, PT ;  /* 0x000000070a00720c */ /* 0x000fda0003f44070 */
[-C--:B------:R-:W-:Y:S02]  /*02c0*/  @!P2 IADD3 R7, PT, PT, R7, -R10.reuse, RZ ;  /* 0x8000000a0707a210 */ /* 0x080fe40007ffe0ff */
[----:B------:R-:W-:Y:S02]  /*02d0*/  @!P2 IADD3 R9, PT, PT, R9, 0x1, RZ ;  /* 0x000000010909a810 */ /* 0x000fe40007ffe0ff */
[----:B------:R-:W-:Y:S02]  /*02e0*/  ISETP.GE.U32.AND P0, PT, R7, R10, PT ;  /* 0x0000000a0700720c */ /* 0x000fe40003f06070 */
[----:B------:R-:W-:Y:S02]  /*02f0*/  LOP3.LUT R7, R6, R12, RZ, 0x3c, !PT ;  /* 0x0000000c06077212 */ /* 0x000fe400078e3cff */
[----:B------:R-:W-:Y:S02]  /*0300*/  ISETP.NE.AND P2, PT, R12, RZ, PT ;  /* 0x000000ff0c00720c */ /* 0x000fe40003f45270 */
[----:B------:R-:W-:-:S07]  /*0310*/  ISETP.GE.AND P1, PT, R7, RZ, PT ;  /* 0x000000ff0700720c */ /* 0x000fce0003f26270 */
[----:B------:R-:W-:Y:S02]  /*0320*/  @P0 IADD3 R9, PT, PT, R9, 0x1, RZ ;  /* 0x0000000109090810 */ /* 0x000fe40007ffe0ff */
[----:B------:R-:W-:-:S04]  /*0330*/  ISETP.GE.U32.AND P0, PT, R13, 0x8, PT ;  /* 0x000000080d00780c */ /* 0x000fc80003f06070 */
[----:B------:R-:W-:Y:S02]  /*0340*/  @!P1 IADD3 R9, PT, PT, -R9, RZ, RZ ;  /* 0x000000ff09099210 */ /* 0x000fe40007ffe1ff */
[----:B------:R-:W-:-:S04]  /*0350*/  @!P2 LOP3.LUT R9, RZ, R12, RZ, 0x33, !PT ;  /* 0x0000000cff09a212 */ /* 0x000fc800078e33ff */
[C---:B------:R-:W-:Y:S01]  /*0360*/  IADD3 R11, PT, PT, -R9.reuse, RZ, RZ ;  /* 0x000000ff090b7210 */ /* 0x040fe20007ffe1ff */
[----:B------:R-:W-:-:S04]  /*0370*/  IMAD R7, R9, R13, RZ ;  /* 0x0000000d09077224 */ /* 0x000fc800078e02ff */
[----:B------:R-:W-:Y:S01]  /*0380*/  IMAD R9, R12, R11, R6 ;  /* 0x0000000b0c097224 */ /* 0x000fe200078e0206 */
[----:B------:R-:W-:Y:S06]  /*0390*/  @!P0 BRA `(.L_x_2) ;  /* 0x0000000000b48947 */ /* 0x000fec0003800000 */
[----:B------:R-:W-:Y:S02]  /*03a0*/  MOV R16, RZ ;  /* 0x000000ff00107202 */ /* 0x000fe40000000f00 */
[----:B------:R-:W-:Y:S02]  /*03b0*/  MOV R8, R7 ;  /* 0x0000000700087202 */ /* 0x000fe40000000f00 */
[----:B------:R-:W-:Y:S02]  /*03c0*/  MOV R11, R9 ;  /* 0x00000009000b7202 */ /* 0x000fe40000000f00 */
[----:B------:R-:W-:-:S07]  /*03d0*/  MOV R10, R0 ;  /* 0x00000000000a7202 */ /* 0x000fce0000000f00 */
.L_x_3:
[----:B------:R-:W0:Y:S08]  /*03e0*/  LDC.64 R14, c[0x0][0x380] ;  /* 0x0000e000ff0e7b82 */ /* 0x000e300000000a00 */
[----:B------:R-:W1:Y:S01]  /*03f0*/  LDC.64 R22, c[0x0][0x388] ;  /* 0x0000e200ff167b82 */ /* 0x000e620000000a00 */
[----:B0-----:R-:W-:-:S05]  /*0400*/  IMAD.WIDE R14, R8, 0x4, R14 ;  /* 0x00000004080e7825 */ /* 0x001fca00078e020e */
[----:B------:R-:W2:Y:S01]  /*0410*/  LDG.E R17, desc[UR6][R14.64] ;  /* 0x000000060e117981 */ /* 0x000ea2000c1e1900 */
[----:B-1----:R-:W-:-:S03]  /*0420*/  IMAD.WIDE R22, R11, 0x4, R22 ;  /* 0x000000040b167825 */ /* 0x002fc600078e0216 */
[----:B------:R-:W3:Y:S04]  /*0430*/  LDG.E R20, desc[UR6][R14.64+0x4] ;  /* 0x000004060e147981 */ /* 0x000ee8000c1e1900 */
[----:B------:R0:W2:Y:S04]  /*0440*/  LDG.E R28, desc[UR6][R22.64] ;  /* 0x00000006161c7981 */ /* 0x0000a8000c1e1900 */
[----:B------:R-:W4:Y:S01]  /*0450*/  LDG.E R26, desc[UR6][R14.64+0x8] ;  /* 0x000008060e1a7981 */ /* 0x000f22000c1e1900 */
[----:B0-----:R-:W-:-:S05]  /*0460*/  IMAD.WIDE R22, R12, 0x4, R22 ;  /* 0x000000040c167825 */ /* 0x001fca00078e0216 */
[----:B------:R-:W3:Y:S01]  /*0470*/  LDG.E R21, desc[UR6][R22.64] ;  /* 0x0000000616157981 */ /* 0x000ee2000c1e1900 */
[----:B------:R-:W-:-:S05]  /*0480*/  IMAD.WIDE R24, R12, 0x4, R22 ;  /* 0x000000040c187825 */ /* 0x000fca00078e0216 */
[----:B------:R-:W4:Y:S01]  /*0490*/  LDG.E R27, desc[UR6][R24.64] ;  /* 0x00000006181b7981 */ /* 0x000f22000c1e1900 */
[----:B------:R-:W-:-:S03]  /*04a0*/  IMAD.WIDE R18, R12, 0x4, R24 ;  /* 0x000000040c127825 */ /* 0x000fc600078e0218 */
[----:B------:R-:W5:Y:S01]  /*04b0*/  LDG.E R25, desc[UR6][R14.64+0x14] ;  /* 0x000014060e197981 */ /* 0x000f62000c1e1900 */
[----:B--2---:R-:W-:Y:S02]  /*04c0*/  IMAD R29, R17, R28, R16 ;  /* 0x0000001c111d7224 */ /* 0x004fe400078e0210 */
[----:B------:R-:W-:Y:S01]  /*04d0*/  IMAD.WIDE R16, R12, 0x4, R18 ;  /* 0x000000040c107825 */ /* 0x000fe200078e0212 */
[----:B------:R3:W2:Y:S03]  /*04e0*/  LDG.E R28, desc[UR6][R18.64] ;  /* 0x00000006121c7981 */ /* 0x0006a6000c1e1900 */
[----:B---3--:R-:W-:Y:S02]  /*04f0*/  IMAD R18, R20, R21, R29 ;  /* 0x0000001514127224 */ /* 0x008fe400078e021d */
[----:B------:R-:W-:Y:S01]  /*0500*/  IMAD.WIDE R20, R12, 0x4, R16 ;  /* 0x000000040c147825 */ /* 0x000fe200078e0210 */
[----:B------:R-:W2:Y:S03]  /*0510*/  LDG.E R29, desc[UR6][R14.64+0xc] ;  /* 0x00000c060e1d7981 */ /* 0x000ea6000c1e1900 */
[----:B----4-:R-:W-:Y:S01]  /*0520*/  IMAD R26, R26, R27, R18 ;  /* 0x0000001b1a1a7224 */ /* 0x010fe200078e0212 */
[----:B------:R-:W3:Y:S01]  /*0530*/  LDG.E R16, desc[UR6][R16.64] ;  /* 0x0000000610107981 */ /* 0x000ee2000c1e1900 */
[----:B------:R-:W-:-:S03]  /*0540*/  IMAD.WIDE R22, R12, 0x4, R20 ;  /* 0x000000040c167825 */ /* 0x000fc600078e0214 */
[----:B------:R-:W3:Y:S04]  /*0550*/  LDG.E R27, desc[UR6][R14.64+0x10] ;  /* 0x000010060e1b7981 */ /* 0x000ee8000c1e1900 */
[----:B------:R-:W5:Y:S01]  /*0560*/  LDG.E R20, desc[UR6][R20.64] ;  /* 0x0000000614147981 */ /* 0x000f62000c1e1900 */
[----:B------:R-:W-:-:S03]  /*0570*/  IMAD.WIDE R18, R12, 0x4, R22 ;  /* 0x000000040c127825 */ /* 0x000fc600078e0216 */
[----:B------:R-:W4:Y:S04]  /*0580*/  LDG.E R24, desc[UR6][R22.64] ;  /* 0x0000000616187981 */ /* 0x000f28000c1e1900 */
[----:B------:R-:W4:Y:S04]  /*0590*/  LDG.E R17, desc[UR6][R14.64+0x18] ;  /* 0x000018060e117981 */ /* 0x000f28000c1e1900 */
[----:B------:R-:W4:Y:S04]  /*05a0*/  LDG.E R21, desc[UR6][R14.64+0x1c] ;  /* 0x00001c060e157981 */ /* 0x000f28000c1e1900 */
[----:B------:R-:W4:Y:S01]  /*05b0*/  LDG.E R18, desc[UR6][R18.64] ;  /* 0x0000000612127981 */ /* 0x000f22000c1e1900 */
[----:B------:R-:W-:-:S04]  /*05c0*/  IADD3 R10, PT, PT, R10, 0x8, RZ ;  /* 0x000000080a0a7810 */ /* 0x000fc80007ffe0ff */
[----:B------:R-:W-:Y:S02]  /*05d0*/  ISETP.NE.AND P0, PT, R10, RZ, PT ;  /* 0x000000ff0a00720c */ /* 0x000fe40003f05270 */
[----:B------:R-:W-:Y:S02]  /*05e0*/  IADD3 R8, PT, PT, R8, 0x8, RZ ;  /* 0x0000000808087810 */ /* 0x000fe40007ffe0ff */
[----:B------:R-:W-:Y:S01]  /*05f0*/  LEA R11, R12, R11, 0x3 ;  /* 0x0000000b0c0b7211 */ /* 0x000fe200078e18ff */
[----:B--2---:R-:W-:-:S04]  /*0600*/  IMAD R26, R29, R28, R26 ;  /* 0x0000001c1d1a7224 */ /* 0x004fc800078e021a */
[----:B---3--:R-:W-:-:S04]  /*0610*/  IMAD R16, R27, R16, R26 ;  /* 0x000000101b107224 */ /* 0x008fc800078e021a */
[----:B-----5:R-:W-:-:S04]  /*0620*/  IMAD R16, R25, R20, R16 ;  /* 0x0000001419107224 */ /* 0x020fc800078e0210 */
[----:B----4-:R-:W-:-:S04]  /*0630*/  IMAD R16, R17, R24, R16 ;  /* 0x0000001811107224 */ /* 0x010fc800078e0210 */
[----:B------:R-:W-:Y:S01]  /*0640*/  IMAD R16, R21, R18, R16 ;  /* 0x0000001215107224 */ /* 0x000fe200078e0210 */
[----:B------:R-:W-:Y:S06]  /*0650*/  @P0 BRA `(.L_x_3) ;  /* 0xfffffffc00600947 */ /* 0x000fec000383ffff */
[----:B------:R-:W-:-:S07]  /*0660*/  MOV R8, R4 ;  /* 0x0000000400087202 */ /* 0x000fce0000000f00 */
.L_x_2:
[----:B------:R-:W-:-:S13]  /*0670*/  ISETP.NE.AND P0, PT, R3, RZ, PT ;  /* 0x000000ff0300720c */ /* 0x000fda0003f05270 */
[----:B------:R-:W-:Y:S05]  /*0680*/  @!P0 BRA `(.L_x_4) ;  /* 0x0000000000d08947 */ /* 0x000fea0003800000 */
[----:B------:R-:W-:Y:S02]  /*0690*/  IADD3 R10, PT, PT, R3, -0x1, RZ ;  /* 0xffffffff030a7810 */ /* 0x000fe40007ffe0ff */
[----:B------:R-:W-:Y:S02]  /*06a0*/  ISETP.NE.AND P1, PT, R2, RZ, PT ;  /* 0x000000ff0200720c */ /* 0x000fe40003f25270 */
[----:B------:R-:W-:-:S13]  /*06b0*/  ISETP.GE.U32.AND P0, PT, R10, 0x3, PT ;  /* 0x000000030a00780c */ /* 0x000fda0003f06070 */
[----:B------:R-:W-:Y:S05]  /*06c0*/  @!P0 BRA `(.L_x_5) ;  /* 0x0000000000588947 */ /* 0x000fea0003800000 */
[----:B------:R-:W0:Y:S01]  /*06d0*/  LDC.64 R10, c[0x0][0x388] ;  /* 0x0000e200ff0a7b82 */ /* 0x000e220000000a00 */
[----:B------:R-:W-:Y:S01]  /*06e0*/  IMAD R19, R8, R12, R9 ;  /* 0x0000000c08137224 */ /* 0x000fe200078e0209 */
[----:B------:R-:W-:-:S06]  /*06f0*/  IADD3 R17, PT, PT, R7, R8, RZ ;  /* 0x0000000807117210 */ /* 0x000fcc0007ffe0ff */
[----:B------:R-:W1:Y:S01]  /*0700*/  LDC.64 R14, c[0x0][0x380] ;  /* 0x0000e000ff0e7b82 */ /* 0x000e620000000a00 */
[----:B0-----:R-:W-:-:S04]  /*0710*/  IMAD.WIDE R10, R19, 0x4, R10 ;  /* 0x00000004130a7825 */ /* 0x001fc800078e020a */
[----:B------:R-:W-:Y:S02]  /*0720*/  IMAD.WIDE R18, R12, 0x4, R10 ;  /* 0x000000040c127825 */ /* 0x000fe400078e020a */
[----:B------:R-:W2:Y:S02]  /*0730*/  LDG.E R10, desc[UR6][R10.64] ;  /* 0x000000060a0a7981 */ /* 0x000ea4000c1e1900 */
[----:B-1----:R-:W-:-:S04]  /*0740*/  IMAD.WIDE R14, R17, 0x4, R14 ;  /* 0x00000004110e7825 */ /* 0x002fc800078e020e */
[C---:B------:R-:W-:Y:S01]  /*0750*/  IMAD.WIDE R20, R12.reuse, 0x4, R18 ;  /* 0x000000040c147825 */ /* 0x040fe200078e0212 */
[----:B------:R-:W2:Y:S04]  /*0760*/  LDG.E R17, desc[UR6][R14.64] ;  /* 0x000000060e117981 */ /* 0x000ea8000c1e1900 */
[----:B------:R-:W3:Y:S01]  /*0770*/  LDG.E R18, desc[UR6][R18.64] ;  /* 0x0000000612127981 */ /* 0x000ee2000c1e1900 */
[----:B------:R-:W-:-:S03]  /*0780*/  IMAD.WIDE R22, R12, 0x4, R20 ;  /* 0x000000040c167825 */ /* 0x000fc600078e0214 */
[----:B------:R-:W3:Y:S04]  /*0790*/  LDG.E R24, desc[UR6][R14.64+0x4] ;  /* 0x000004060e187981 */ /* 0x000ee8000c1e1900 */
[----:B------:R-:W4:Y:S04]  /*07a0*/  LDG.E R25, desc[UR6][R20.64] ;  /* 0x0000000614197981 */ /* 0x000f28000c1e1900 */
[----:B------:R-:W4:Y:S04]  /*07b0*/  LDG.E R26, desc[UR6][R14.64+0x8] ;  /* 0x000008060e1a7981 */ /* 0x000f28000c1e1900 */
[----:B------:R-:W5:Y:S04]  /*07c0*/  LDG.E R28, desc[UR6][R14.64+0xc] ;  /* 0x00000c060e1c7981 */ /* 0x000f68000c1e1900 */
[----:B------:R-:W5:Y:S01]  /*07d0*/  LDG.E R22, desc[UR6][R22.64] ;  /* 0x0000000616167981 */ /* 0x000f62000c1e1900 */
[----:B------:R-:W-:Y:S01]  /*07e0*/  IADD3 R8, PT, PT, R8, 0x4, RZ ;  /* 0x0000000408087810 */ /* 0x000fe20007ffe0ff */
[----:B--2---:R-:W-:-:S04]  /*07f0*/  IMAD R17, R17, R10, R16 ;  /* 0x0000000a11117224 */ /* 0x004fc800078e0210 */
[----:B---3--:R-:W-:-:S04]  /*0800*/  IMAD R17, R24, R18, R17 ;  /* 0x0000001218117224 */ /* 0x008fc800078e0211 */
[----:B----4-:R-:W-:-:S04]  /*0810*/  IMAD R17, R26, R25, R17 ;  /* 0x000000191a117224 */ /* 0x010fc800078e0211 */
[----:B-----5:R-:W-:-:S07]  /*0820*/  IMAD R16, R28, R22, R17 ;  /* 0x000000161c107224 */ /* 0x020fce00078e0211 */
.L_x_5:
[----:B------:R-:W-:Y:S05]  /*0830*/  @!P1 BRA `(.L_x_4) ;  /* 0x0000000000649947 */ /* 0x000fea0003800000 */
[----:B------:R-:W0:Y:S01]  /*0840*/  LDC.64 R20, c[0x0][0x388] ;  /* 0x0000e200ff147b82 */ /* 0x000e220000000a00 */
[----:B------:R-:W-:Y:S02]  /*0850*/  ISETP.NE.AND P0, PT, R2, 0x1, PT ;  /* 0x000000010200780c */ /* 0x000fe40003f05270 */
[----:B------:R-:W-:-:S05]  /*0860*/  LOP3.LUT P1, RZ, R13, 0x1, RZ, 0xc0, !PT ;  /* 0x000000010dff7812 */ /* 0x000fca000782c0ff */
[----:B------:R-:W1:Y:S06]  /*0870*/  LDC.64 R10, c[0x0][0x380] ;  /* 0x0000e000ff0a7b82 */ /* 0x000e6c0000000a00 */
[C---:B------:R-:W-:Y:S01]  /*0880*/  @P0 IMAD R17, R8.reuse, R12, R9 ;  /* 0x0000000c08110224 */ /* 0x040fe200078e0209 */
[----:B------:R-:W-:Y:S01]  /*0890*/  @P0 IADD3 R13, PT, PT, R7, R8, RZ ;  /* 0x00000008070d0210 */ /* 0x000fe20007ffe0ff */
[----:B------:R-:W2:Y:S01]  /*08a0*/  LDC.64 R14, c[0x0][0x380] ;  /* 0x0000e000ff0e7b82 */ /* 0x000ea20000000a00 */
[----:B------:R-:W-:-:S05]  /*08b0*/  @P0 IADD3 R8, PT, PT, R8, 0x2, RZ ;  /* 0x0000000208080810 */ /* 0x000fca0007ffe0ff */
[----:B------:R-:W-:Y:S02]  /*08c0*/  @P1 IMAD R9, R8, R12, R9 ;  /* 0x0000000c08091224 */ /* 0x000fe400078e0209 */
[----:B------:R-:W3:Y:S01]  /*08d0*/  LDC.64 R18, c[0x0][0x388] ;  /* 0x0000e200ff127b82 */ /* 0x000ee20000000a00 */
[----:B0-----:R-:W-:Y:S01]  /*08e0*/  @P0 IMAD.WIDE R20, R17, 0x4, R20 ;  /* 0x0000000411140825 */ /* 0x001fe200078e0214 */
[----:B------:R-:W-:-:S04]  /*08f0*/  @P1 IADD3 R17, PT, PT, R7, R8, RZ ;  /* 0x0000000807111210 */ /* 0x000fc80007ffe0ff */
[----:B------:R-:W4:Y:S01]  /*0900*/  @P0 LDG.E R7, desc[UR6][R20.64] ;  /* 0x0000000614070981 */ /* 0x000f22000c1e1900 */
[----:B-1----:R-:W-:-:S04]  /*0910*/  @P0 IMAD.WIDE R10, R13, 0x4, R10 ;  /* 0x000000040d0a0825 */ /* 0x002fc800078e020a */
[----:B------:R-:W-:Y:S01]  /*0920*/  @P0 IMAD.WIDE R12, R12, 0x4, R20 ;  /* 0x000000040c0c0825 */ /* 0x000fe200078e0214 */
[----:B------:R-:W4:Y:S03]  /*0930*/  @P0 LDG.E R8, desc[UR6][R10.64] ;  /* 0x000000060a080981 */ /* 0x000f26000c1e1900 */
[----:B--2---:R-:W-:Y:S01]  /*0940*/  @P1 IMAD.WIDE R14, R17, 0x4, R14 ;  /* 0x00000004110e1825 */ /* 0x004fe200078e020e */
[----:B------:R-:W2:Y:S04]  /*0950*/  @P0 LDG.E R22, desc[UR6][R10.64+0x4] ;  /* 0x000004060a160981 */ /* 0x000ea8000c1e1900 */
[----:B------:R-:W2:Y:S01]  /*0960*/  @P0 LDG.E R12, desc[UR6][R12.64] ;  /* 0x000000060c0c0981 */ /* 0x000ea2000c1e1900 */
[----:B---3--:R-:W-:-:S03]  /*0970*/  @P1 IMAD.WIDE R18, R9, 0x4, R18 ;  /* 0x0000000409121825 */ /* 0x008fc600078e0212 */
[----:B------:R-:W3:Y:S04]  /*0980*/  @P1 LDG.E R15, desc[UR6][R14.64] ;  /* 0x000000060e0f1981 */ /* 0x000ee8000c1e1900 */
[----:B------:R-:W3:Y:S01]  /*0990*/  @P1 LDG.E R18, desc[UR6][R18.64] ;  /* 0x0000000612121981 */ /* 0x000ee2000c1e1900 */
[----:B----4-:R-:W-:-:S04]  /*09a0*/  @P0 IMAD R7, R8, R7, R16 ;  /* 0x0000000708070224 */ /* 0x010fc800078e0210 */
[----:B--2---:R-:W-:-:S04]  /*09b0*/  @P0 IMAD R16, R22, R12, R7 ;  /* 0x0000000c16100224 */ /* 0x004fc800078e0207 */
[----:B---3--:R-:W-:-:S07]  /*09c0*/  @P1 IMAD R16, R15, R18, R16 ;  /* 0x000000120f101224 */ /* 0x008fce00078e0210 */
.L_x_4:
[----:B------:R-:W0:Y:S02]  /*09d0*/  LDC.64 R8, c[0x0][0x390] ;  /* 0x0000e400ff087b82 */ /* 0x000e240000000a00 */
[----:B0-----:R-:W-:Y:S01]  /*09e0*/  IMAD.WIDE R8, R6, 0x4, R8 ;  /* 0x0000000406087825 */ /* 0x001fe200078e0208 */
[----:B------:R-:W-:-:S04]  /*09f0*/  IADD3 R6, PT, PT, R5, R6, RZ ;  /* 0x0000000605067210 */ /* 0x000fc80007ffe0ff */
[----:B------:R0:W-:Y:S01]  /*0a00*/  STG.E desc[UR6][R8.64], R16 ;  /* 0x0000001008007986 */ /* 0x0001e2000c101906 */
[----:B------:R-:W-:-:S13]  /*0a10*/  ISETP.GE.AND P0, PT, R6, UR4, PT ;  /* 0x0000000406007c0c */ /* 0x000fda000bf06270 */
[----:B0-----:R-:W-:Y:S05]  /*0a20*/  @!P0 BRA `(.L_x_6) ;  /* 0xfffffff400e08947 */ /* 0x001fea000383ffff */
[----:B------:R-:W-:Y:S05]  /*0a30*/  EXIT ;  /* 0x000000000000794d */ /* 0x000fea0003800000 */
.L_x_7:
[----:B------:R-:W-:-:S00]  /*0a40*/  BRA `(.L_x_7) ;  /* 0xfffffffc00fc7947 */ /* 0x000fc0000383ffff */
[----:B------:R-:W-:-:S00]  /*0a50*/  NOP ;  /* 0x0000000000007918 */ /* 0x000fc00000000000 */
        /* <DEDUP_REMOVED lines=10> */
.L_x_8:


//--------------------- .nv.shared.reserved.0     --------------------------
	.section	.nv.shared.reserved.0,"aw",@nobits
	.weak		__nv_reservedSMEM_offset_0_alias
	.size		__nv_reservedSMEM_offset_0_alias, 0, 64
	.other		__nv_reservedSMEM_offset_0_alias,@"STO_CUDA_RESERVED_SHARED STV_DEFAULT"
__nv_reservedSMEM_offset_0_alias:
	.zero		0
	.zero		64


//--------------------- .nv.constant0._Z20gpu_mat_mat_multiplyPiS_S_iii --------------------------
	.section	.nv.constant0._Z20gpu_mat_mat_multiplyPiS_S_iii,"a",@progbits
	.sectionflags	@""
	.align	4
.nv.constant0._Z20gpu_mat_mat_multiplyPiS_S_iii:
	.zero		932


//--------------------- SYMBOLS --------------------------

	.type		.nv.reservedSmem.offset0,@object
	.size		.nv.reservedSmem.offset0,0x4
